	.headerflags	@"EF_CUDA_TEXMODE_UNIFIED EF_CUDA_64BIT_ADDRESS EF_CUDA_ACCELERATORS EF_CUDA_SM90 EF_CUDA_VIRTUAL_SM(EF_CUDA_SM90)"
	.elftype	@"ET_EXEC"


//--------------------- .nv.info                  --------------------------
	.section	.nv.info,"",@"SHT_CUDA_INFO"
	.align	4


	//----- nvinfo : EIATTR_REGCOUNT
	.align		4
        /*0000*/ 	.byte	0x04, 0x2f
        /*0002*/ 	.short	(.L_1 - .L_0)
	.align		4
.L_0:
        /*0004*/ 	.word	index@(triton_poi_fused_constant_pad_nd_native_layer_norm_28)
        /*0008*/ 	.word	0x00000020


	//----- nvinfo : EIATTR_MIN_STACK_SIZE
	.align		4
.L_1:
        /*000c*/ 	.byte	0x04, 0x12
        /*000e*/ 	.short	(.L_3 - .L_2)
	.align		4
.L_2:
        /*0010*/ 	.word	index@(triton_poi_fused_constant_pad_nd_native_layer_norm_28)
        /*0014*/ 	.word	0x00000000


	//----- nvinfo : EIATTR_FRAME_SIZE
	.align		4
.L_3:
        /*0018*/ 	.byte	0x04, 0x11
        /*001a*/ 	.short	(.L_5 - .L_4)
	.align		4
.L_4:
        /*001c*/ 	.word	index@(triton_poi_fused_constant_pad_nd_native_layer_norm_28)
        /*0020*/ 	.word	0x00000000


	//----- nvinfo : EIATTR_MIN_STACK_SIZE
	.align		4
.L_5:
        /*0024*/ 	.byte	0x04, 0x12
        /*0026*/ 	.short	(.L_7 - .L_6)
	.align		4
.L_6:
        /*0028*/ 	.word	index@(triton_poi_fused_constant_pad_nd_native_layer_norm_28)
        /*002c*/ 	.word	0x00000000
.L_7:


//--------------------- .nv.info.triton_poi_fused_constant_pad_nd_native_layer_norm_28 --------------------------
	.section	.nv.info.triton_poi_fused_constant_pad_nd_native_layer_norm_28,"",@"SHT_CUDA_INFO"
	.sectionflags	@""
	.align	4


	//----- nvinfo : EIATTR_CUDA_API_VERSION
	.align		4
        /*0000*/ 	.byte	0x04, 0x37
        /*0002*/ 	.short	(.L_9 - .L_8)
.L_8:
        /*0004*/ 	.word	0x0000007c


	//----- nvinfo : EIATTR_KPARAM_INFO
	.align		4
.L_9:
        /*0008*/ 	.byte	0x04, 0x17
        /*000a*/ 	.short	(.L_11 - .L_10)
.L_10:
        /*000c*/ 	.word	0x00000000
        /*0010*/ 	.short	0x0004
        /*0012*/ 	.short	0x0020
        /*0014*/ 	.byte	0x00, 0xf0, 0x11, 0x00


	//----- nvinfo : EIATTR_KPARAM_INFO
	.align		4
.L_11:
        /*0018*/ 	.byte	0x04, 0x17
        /*001a*/ 	.short	(.L_13 - .L_12)
.L_12:
        /*001c*/ 	.word	0x00000000
        /*0020*/ 	.short	0x0003
        /*0022*/ 	.short	0x0018
        /*0024*/ 	.byte	0x00, 0xf4, 0x21, 0x00


	//----- nvinfo : EIATTR_KPARAM_INFO
	.align		4
.L_13:
        /*0028*/ 	.byte	0x04, 0x17
        /*002a*/ 	.short	(.L_15 - .L_14)
.L_14:
        /*002c*/ 	.word	0x00000000
        /*0030*/ 	.short	0x0002
        /*0032*/ 	.short	0x0010
        /*0034*/ 	.byte	0x00, 0xf4, 0x21, 0x00


	//----- nvinfo : EIATTR_KPARAM_INFO
	.align		4
.L_15:
        /*0038*/ 	.byte	0x04, 0x17
        /*003a*/ 	.short	(.L_17 - .L_16)
.L_16:
        /*003c*/ 	.word	0x00000000
        /*0040*/ 	.short	0x0001
        /*0042*/ 	.short	0x0008
        /*0044*/ 	.byte	0x00, 0xf4, 0x21, 0x00


	//----- nvinfo : EIATTR_KPARAM_INFO
	.align		4
.L_17:
        /*0048*/ 	.byte	0x04, 0x17
        /*004a*/ 	.short	(.L_19 - .L_18)
.L_18:
        /*004c*/ 	.word	0x00000000
        /*0050*/ 	.short	0x0000
        /*0052*/ 	.short	0x0000
        /*0054*/ 	.byte	0x00, 0xf4, 0x21, 0x00


	//----- nvinfo : EIATTR_SPARSE_MMA_MASK
	.align		4
.L_19:
        /*0058*/ 	.byte	0x03, 0x50
        /*005a*/ 	.short	0x0000


	//----- nvinfo : EIATTR_MAXREG_COUNT
	.align		4
        /*005c*/ 	.byte	0x03, 0x1b
        /*005e*/ 	.short	0x00ff


	//----- nvinfo : EIATTR_EXIT_INSTR_OFFSETS
	.align		4
        /*0060*/ 	.byte	0x04, 0x1c
        /*0062*/ 	.short	(.L_21 - .L_20)


	//   ....[0]....
.L_20:
        /*0064*/ 	.word	0x00000840


	//   ....[1]....
        /*0068*/ 	.word	0x00000860


	//----- nvinfo : EIATTR_REQNTID
	.align		4
.L_21:
        /*006c*/ 	.byte	0x04, 0x10
        /*006e*/ 	.short	(.L_23 - .L_22)
.L_22:
        /*0070*/ 	.word	0x00000080
        /*0074*/ 	.word	0x00000001
        /*0078*/ 	.word	0x00000001


	//----- nvinfo : EIATTR_CBANK_PARAM_SIZE
	.align		4
.L_23:
        /*007c*/ 	.byte	0x03, 0x19
        /*007e*/ 	.short	0x0024


	//----- nvinfo : EIATTR_PARAM_CBANK
	.align		4
        /*0080*/ 	.byte	0x04, 0x0a
        /*0082*/ 	.short	(.L_25 - .L_24)
	.align		4
.L_24:
        /*0084*/ 	.word	index@(.nv.constant0.triton_poi_fused_constant_pad_nd_native_layer_norm_28)
        /*0088*/ 	.short	0x0210
        /*008a*/ 	.short	0x0024


	//----- nvinfo : EIATTR_SW_WAR
	.align		4
.L_25:
        /*008c*/ 	.byte	0x04, 0x36
        /*008e*/ 	.short	(.L_27 - .L_26)
.L_26:
        /*0090*/ 	.word	0x00000008
.L_27:


//--------------------- .nv.callgraph             --------------------------
	.section	.nv.callgraph,"",@"SHT_CUDA_CALLGRAPH"
	.align	4
	.sectionentsize	8
	.align		4
        /*0000*/ 	.word	0x00000000
	.align		4
        /*0004*/ 	.word	0xffffffff
	.align		4
        /*0008*/ 	.word	0x00000000
	.align		4
        /*000c*/ 	.word	0xfffffffe
	.align		4
        /*0010*/ 	.word	0x00000000
	.align		4
        /*0014*/ 	.word	0xfffffffd
	.align		4
        /*0018*/ 	.word	0x00000000
	.align		4
        /*001c*/ 	.word	0xfffffffc


//--------------------- .text.triton_poi_fused_constant_pad_nd_native_layer_norm_28 --------------------------
	.section	.text.triton_poi_fused_constant_pad_nd_native_layer_norm_28,"ax",@progbits
	.align	128
        .global         triton_poi_fused_constant_pad_nd_native_layer_norm_28
        .type           triton_poi_fused_constant_pad_nd_native_layer_norm_28,@function
        .size           triton_poi_fused_constant_pad_nd_native_layer_norm_28,(.L_x_1 - triton_poi_fused_constant_pad_nd_native_layer_norm_28)
        .other          triton_poi_fused_constant_pad_nd_native_layer_norm_28,@"STO_CUDA_ENTRY STV_DEFAULT"
triton_poi_fused_constant_pad_nd_native_layer_norm_28:
.text.triton_poi_fused_constant_pad_nd_native_layer_norm_28:
[----:B------:R-:W0:Y:S02]  /*0000*/  LDC R1, c[0x0][0x28] ;  /* 0x00000a00ff017b82 */ /* 0x000e240000000800 */
[----:B------:R-:W1:Y:S01]  /*0010*/  S2R R0, SR_TID.X ;  /* 0x0000000000007919 */ /* 0x000e620000002100 */
[----:B------:R-:W2:Y:S01]  /*0020*/  LDC.64 R24, c[0x0][0x218] ;  /* 0x00008600ff187b82 */ /* 0x000ea20000000a00 */
[----:B------:R-:W-:Y:S02]  /*0030*/  CS2R R12, SRZ ;  /* 0x00000000000c7805 */ /* 0x000fe4000001ff00 */
[----:B------:R-:W-:Y:S01]  /*0040*/  CS2R R14, SRZ ;  /* 0x00000000000e7805 */ /* 0x000fe2000001ff00 */
[----:B------:R-:W3:Y:S01]  /*0050*/  S2R R3, SR_CTAID.X ;  /* 0x0000000000037919 */ /* 0x000ee20000002500 */
[----:B------:R-:W-:-:S03]  /*0060*/  ULDC.64 UR4, c[0x0][0x208] ;  /* 0x0000820000047ab9 */ /* 0x000fc60000000a00 */
[----:B------:R-:W4:Y:S01]  /*0070*/  LDC.64 R16, c[0x0][0x210] ;  /* 0x00008400ff107b82 */ /* 0x000f220000000a00 */
[----:B-1----:R-:W-:-:S05]  /*0080*/  IMAD.SHL.U32 R0, R0, 0x4, RZ ;  /* 0x0000000400007824 */ /* 0x002fca00078e00ff */
[----:B------:R-:W-:-:S05]  /*0090*/  LOP3.LUT R0, R0, 0x1fc, RZ, 0xc0, !PT ;  /* 0x000001fc00007812 */ /* 0x000fca00078ec0ff */
[----:B---3--:R-:W-:-:S04]  /*00a0*/  IMAD R28, R3, 0x400, R0 ;  /* 0x00000400031c7824 */ /* 0x008fc800078e0200 */
[----:B------:R-:W-:-:S04]  /*00b0*/  IMAD.HI R2, R28, 0x30c30c31, RZ ;  /* 0x30c30c311c027827 */ /* 0x000fc800078e02ff */
[----:B------:R-:W-:Y:S01]  /*00c0*/  IMAD.HI R10, R28, 0x2aaaaaab, RZ ;  /* 0x2aaaaaab1c0a7827 */ /* 0x000fe200078e02ff */
[----:B------:R-:W-:-:S03]  /*00d0*/  SHF.R.U32.HI R3, RZ, 0x1f, R2 ;  /* 0x0000001fff037819 */ /* 0x000fc60000011602 */
[----:B------:R-:W-:Y:S01]  /*00e0*/  IMAD.HI R0, R28, 0x6f74ae27, RZ ;  /* 0x6f74ae271c007827 */ /* 0x000fe200078e02ff */
[----:B------:R-:W-:Y:S02]  /*00f0*/  SHF.R.U32.HI R11, RZ, 0x1f, R10 ;  /* 0x0000001fff0b7819 */ /* 0x000fe4000001160a */
[----:B------:R-:W-:Y:S01]  /*0100*/  LEA.HI.SX32 R3, R2, R3, 0x16 ;  /* 0x0000000302037211 */ /* 0x000fe200078fb2ff */
[----:B------:R-:W-:Y:S01]  /*0110*/  IMAD.MOV.U32 R2, RZ, RZ, RZ ;  /* 0x000000ffff027224 */ /* 0x000fe200078e00ff */
[----:B------:R-:W-:Y:S01]  /*0120*/  LEA.HI.SX32 R11, R10, R11, 0x1a ;  /* 0x0000000b0a0b7211 */ /* 0x000fe200078fd2ff */
[----:B------:R-:W-:Y:S01]  /*0130*/  IMAD.MOV.U32 R10, RZ, RZ, RZ ;  /* 0x000000ffff0a7224 */ /* 0x000fe200078e00ff */
[----:B------:R-:W-:Y:S01]  /*0140*/  SHF.R.U32.HI R5, RZ, 0x1f, R0 ;  /* 0x0000001fff057819 */ /* 0x000fe20000011600 */
[----:B------:R-:W-:-:S03]  /*0150*/  IMAD.HI R4, R3, -0x6db6db6d, R2 ;  /* 0x9249249303047827 */ /* 0x000fc600078e0202 */
[----:B------:R-:W-:Y:S01]  /*0160*/  LEA.HI.SX32 R5, R0, R5, 0x11 ;  /* 0x0000000500057211 */ /* 0x000fe200078f8aff */
[----:B------:R-:W-:Y:S01]  /*0170*/  IMAD.HI R2, R11, -0x6db6db6d, R10 ;  /* 0x924924930b027827 */ /* 0x000fe200078e020a */
[----:B------:R-:W-:-:S03]  /*0180*/  SHF.R.U32.HI R9, RZ, 0x1f, R4 ;  /* 0x0000001fff097819 */ /* 0x000fc60000011604 */
[----:B------:R-:W-:Y:S01]  /*0190*/  IMAD R0, R3, -0x1500, R28 ;  /* 0xffffeb0003007824 */ /* 0x000fe200078e021c */
[----:B------:R-:W-:Y:S01]  /*01a0*/  SHF.R.U32.HI R7, RZ, 0x1f, R2 ;  /* 0x0000001fff077819 */ /* 0x000fe20000011602 */
[----:B------:R-:W-:Y:S01]  /*01b0*/  IMAD R19, R11, -0x180, R28 ;  /* 0xfffffe800b137824 */ /* 0x000fe200078e021c */
[----:B------:R-:W-:Y:S01]  /*01c0*/  LEA.HI.SX32 R9, R4, R9, 0x1d ;  /* 0x0000000904097211 */ /* 0x000fe200078feaff */
[----:B------:R-:W-:Y:S01]  /*01d0*/  IMAD R5, R5, 0x1800, R0 ;  /* 0x0000180005057824 */ /* 0x000fe200078e0200 */
[----:B------:R-:W-:Y:S01]  /*01e0*/  LEA.HI.SX32 R7, R2, R7, 0x1d ;  /* 0x0000000702077211 */ /* 0x000fe200078feaff */
[----:B--2---:R-:W-:-:S04]  /*01f0*/  IMAD.WIDE R26, R19, 0x4, R24 ;  /* 0x00000004131a7825 */ /* 0x004fc800078e0218 */
[----:B------:R-:W-:Y:S01]  /*0200*/  IMAD R4, R9, -0xe, R3 ;  /* 0xfffffff209047824 */ /* 0x000fe200078e0203 */
[----:B------:R-:W-:Y:S01]  /*0210*/  CS2R R8, SRZ ;  /* 0x0000000000087805 */ /* 0x000fe2000001ff00 */
[----:B------:R-:W1:Y:S01]  /*0220*/  LDC.64 R2, c[0x0][0x220] ;  /* 0x00008800ff027b82 */ /* 0x000e620000000a00 */
[----:B------:R-:W-:Y:S02]  /*0230*/  IMAD R7, R7, -0xe, R11 ;  /* 0xfffffff207077824 */ /* 0x000fe400078e020b */
[----:B------:R-:W-:Y:S02]  /*0240*/  IMAD R23, R4, 0x600, R5 ;  /* 0x0000060004177824 */ /* 0x000fe400078e0205 */
[----:B------:R-:W-:Y:S01]  /*0250*/  IMAD.MOV.U32 R11, RZ, RZ, RZ ;  /* 0x000000ffff0b7224 */ /* 0x000fe200078e00ff */
[----:B------:R-:W-:Y:S02]  /*0260*/  VIMNMX R7, R7, R4, !PT ;  /* 0x0000000407077248 */ /* 0x000fe40007fe0100 */
[----:B------:R-:W-:Y:S01]  /*0270*/  CS2R R4, SRZ ;  /* 0x0000000000047805 */ /* 0x000fe2000001ff00 */
[----:B----4-:R-:W-:Y:S01]  /*0280*/  IMAD.WIDE R22, R23, 0x4, R16 ;  /* 0x0000000417167825 */ /* 0x010fe200078e0210 */
[----:B------:R-:W-:-:S02]  /*0290*/  ISETP.GE.AND P1, PT, R7, 0x4, PT ;  /* 0x000000040700780c */ /* 0x000fc40003f26270 */
[----:B------:R-:W-:Y:S02]  /*02a0*/  CS2R R6, SRZ ;  /* 0x0000000000067805 */ /* 0x000fe4000001ff00 */
[----:B------:R-:W-:Y:S01]  /*02b0*/  ISETP.LT.AND P3, PT, R28, 0x49800, !P1 ;  /* 0x000498001c00780c */ /* 0x000fe20004f61270 */
[----:B-1----:R-:W-:-:S12]  /*02c0*/  IMAD.WIDE R18, R19, 0x4, R2 ;  /* 0x0000000413127825 */ /* 0x002fd800078e0202 */
[----:B------:R-:W2:Y:S04]  /*02d0*/  @P3 LDG.E.128 R4, desc[UR4][R22.64] ;  /* 0x0000000416043981 */ /* 0x000ea8000c1e1d00 */
[----:B------:R-:W3:Y:S04]  /*02e0*/  @P3 LDG.E.EL.128 R12, desc[UR4][R26.64] ;  /* 0x000000041a0c3981 */ /* 0x000ee8000c2e1d00 */
[----:B------:R1:W4:Y:S01]  /*02f0*/  @P3 LDG.E.EL.128 R8, desc[UR4][R18.64] ;  /* 0x0000000412083981 */ /* 0x000322000c2e1d00 */
[----:B------:R-:W-:-:S04]  /*0300*/  VIADD R0, R28, 0x200 ;  /* 0x000002001c007836 */ /* 0x000fc80000000000 */
[----:B------:R-:W-:-:S04]  /*0310*/  IMAD.HI R21, R0, 0x2aaaaaab, RZ ;  /* 0x2aaaaaab00157827 */ /* 0x000fc800078e02ff */
[----:B------:R-:W-:Y:S01]  /*0320*/  IMAD.HI R20, R0, 0x30c30c31, RZ ;  /* 0x30c30c3100147827 */ /* 0x000fe200078e02ff */
[----:B-1----:R-:W-:-:S04]  /*0330*/  SHF.R.U32.HI R18, RZ, 0x1f, R21 ;  /* 0x0000001fff127819 */ /* 0x002fc80000011615 */
[----:B------:R-:W-:Y:S02]  /*0340*/  SHF.R.U32.HI R29, RZ, 0x1f, R20 ;  /* 0x0000001fff1d7819 */ /* 0x000fe40000011614 */
[----:B------:R-:W-:Y:S01]  /*0350*/  LEA.HI.SX32 R21, R21, R18, 0x1a ;  /* 0x0000001215157211 */ /* 0x000fe200078fd2ff */
[----:B------:R-:W-:Y:S01]  /*0360*/  IMAD.MOV.U32 R18, RZ, RZ, RZ ;  /* 0x000000ffff127224 */ /* 0x000fe200078e00ff */
[----:B------:R-:W-:Y:S01]  /*0370*/  LEA.HI.SX32 R19, R20, R29, 0x16 ;  /* 0x0000001d14137211 */ /* 0x000fe200078fb2ff */
[----:B------:R-:W-:-:S04]  /*0380*/  IMAD.MOV.U32 R20, RZ, RZ, RZ ;  /* 0x000000ffff147224 */ /* 0x000fc800078e00ff */
[----:B------:R-:W-:-:S04]  /*0390*/  IMAD.HI R20, R21, -0x6db6db6d, R20 ;  /* 0x9249249315147827 */ /* 0x000fc800078e0214 */
[----:B------:R-:W-:Y:S01]  /*03a0*/  IMAD.HI R18, R19, -0x6db6db6d, R18 ;  /* 0x9249249313127827 */ /* 0x000fe200078e0212 */
[----:B------:R-:W-:-:S04]  /*03b0*/  SHF.R.U32.HI R23, RZ, 0x1f, R20 ;  /* 0x0000001fff177819 */ /* 0x000fc80000011614 */
[----:B------:R-:W-:Y:S02]  /*03c0*/  SHF.R.U32.HI R27, RZ, 0x1f, R18 ;  /* 0x0000001fff1b7819 */ /* 0x000fe40000011612 */
[----:B------:R-:W-:Y:S01]  /*03d0*/  LEA.HI.SX32 R23, R20, R23, 0x1d ;  /* 0x0000001714177211 */ /* 0x000fe200078feaff */
[----:B------:R-:W-:Y:S01]  /*03e0*/  IMAD.HI R20, R0, 0x6f74ae27, RZ ;  /* 0x6f74ae2700147827 */ /* 0x000fe200078e02ff */
[----:B------:R-:W-:-:S03]  /*03f0*/  LEA.HI.SX32 R18, R18, R27, 0x1d ;  /* 0x0000001b12127211 */ /* 0x000fc600078feaff */
[----:B------:R-:W-:Y:S01]  /*0400*/  IMAD R23, R23, -0xe, R21 ;  /* 0xfffffff217177824 */ /* 0x000fe200078e0215 */
[----:B------:R-:W-:Y:S01]  /*0410*/  SHF.R.U32.HI R27, RZ, 0x1f, R20 ;  /* 0x0000001fff1b7819 */ /* 0x000fe20000011614 */
[----:B------:R-:W-:-:S03]  /*0420*/  IMAD R18, R18, -0xe, R19 ;  /* 0xfffffff212127824 */ /* 0x000fc600078e0213 */
[----:B------:R-:W-:Y:S01]  /*0430*/  LEA.HI.SX32 R27, R20, R27, 0x11 ;  /* 0x0000001b141b7211 */ /* 0x000fe200078f8aff */
[----:B------:R-:W-:Y:S01]  /*0440*/  IMAD R20, R19, -0x1500, R0 ;  /* 0xffffeb0013147824 */ /* 0x000fe200078e0200 */
[----:B------:R-:W-:-:S03]  /*0450*/  VIMNMX R23, R23, R18, !PT ;  /* 0x0000001217177248 */ /* 0x000fc60007fe0100 */
[----:B------:R-:W-:Y:S01]  /*0460*/  IMAD R27, R27, 0x1800, R20 ;  /* 0x000018001b1b7824 */ /* 0x000fe200078e0214 */
[----:B------:R-:W-:Y:S01]  /*0470*/  ISETP.GE.AND P0, PT, R23, 0x4, PT ;  /* 0x000000041700780c */ /* 0x000fe20003f06270 */
[----:B------:R-:W-:Y:S02]  /*0480*/  IMAD R29, R21, -0x180, R0 ;  /* 0xfffffe80151d7824 */ /* 0x000fe400078e0200 */
[----:B------:R-:W-:Y:S01]  /*0490*/  IMAD R27, R18, 0x600, R27 ;  /* 0x00000600121b7824 */ /* 0x000fe200078e021b */
[----:B------:R-:W-:Y:S02]  /*04a0*/  ISETP.LT.AND P2, PT, R0, 0x49800, !P0 ;  /* 0x000498000000780c */ /* 0x000fe40004741270 */
[----:B------:R-:W-:Y:S02]  /*04b0*/  CS2R R18, SRZ ;  /* 0x0000000000127805 */ /* 0x000fe4000001ff00 */
[----:B------:R-:W-:Y:S01]  /*04c0*/  CS2R R20, SRZ ;  /* 0x0000000000147805 */ /* 0x000fe2000001ff00 */
[----:B------:R-:W-:Y:S01]  /*04d0*/  IMAD.WIDE R26, R27, 0x4, R16 ;  /* 0x000000041b1a7825 */ /* 0x000fe200078e0210 */
[----:B------:R-:W-:-:S03]  /*04e0*/  CS2R R16, SRZ ;  /* 0x0000000000107805 */ /* 0x000fc6000001ff00 */
[----:B------:R-:W-:-:S04]  /*04f0*/  IMAD.WIDE R24, R29, 0x4, R24 ;  /* 0x000000041d187825 */ /* 0x000fc800078e0218 */
[----:B------:R-:W-:Y:S01]  /*0500*/  IMAD.WIDE R2, R29, 0x4, R2 ;  /* 0x000000041d027825 */ /* 0x000fe200078e0202 */
[----:B------:R1:W5:Y:S02]  /*0510*/  @P2 LDG.E.128 R16, desc[UR4][R26.64] ;  /* 0x000000041a102981 */ /* 0x000364000c1e1d00 */
[----:B-1----:R-:W-:Y:S02]  /*0520*/  CS2R R26, SRZ ;  /* 0x00000000001a7805 */ /* 0x002fe4000001ff00 */
[----:B--2---:R-:W-:Y:S02]  /*0530*/  SEL R4, R4, RZ, P3 ;  /* 0x000000ff04047207 */ /* 0x004fe40001800000 */
[----:B---3--:R-:W-:Y:S02]  /*0540*/  SEL R23, R12, RZ, P3 ;  /* 0x000000ff0c177207 */ /* 0x008fe40001800000 */
[----:B----4-:R-:W-:-:S05]  /*0550*/  SEL R8, R8, RZ, P3 ;  /* 0x000000ff08087207 */ /* 0x010fca0001800000 */
[----:B------:R-:W-:Y:S01]  /*0560*/  FFMA R4, R4, R23, R8 ;  /* 0x0000001704047223 */ /* 0x000fe20000000008 */
[----:B------:R-:W-:-:S06]  /*0570*/  CS2R R22, SRZ ;  /* 0x0000000000167805 */ /* 0x000fcc000001ff00 */
[----:B------:R1:W2:Y:S02]  /*0580*/  @P2 LDG.E.EL.128 R20, desc[UR4][R24.64] ;  /* 0x0000000418142981 */ /* 0x0002a4000c2e1d00 */
[----:B-1----:R-:W-:-:S06]  /*0590*/  CS2R R24, SRZ ;  /* 0x0000000000187805 */ /* 0x002fcc000001ff00 */
[----:B------:R1:W3:Y:S01]  /*05a0*/  @P2 LDG.E.EL.128 R24, desc[UR4][R2.64] ;  /* 0x0000000402182981 */ /* 0x0002e2000c2e1d00 */
[----:B------:R-:W-:Y:S02]  /*05b0*/  SEL R5, R5, RZ, P3 ;  /* 0x000000ff05057207 */ /* 0x000fe40001800000 */
[----:B------:R-:W-:Y:S02]  /*05c0*/  SEL R8, R13, RZ, P3 ;  /* 0x000000ff0d087207 */ /* 0x000fe40001800000 */
[----:B------:R-:W-:-:S05]  /*05d0*/  SEL R12, R9, RZ, P3 ;  /* 0x000000ff090c7207 */ /* 0x000fca0001800000 */
[----:B------:R-:W-:Y:S02]  /*05e0*/  FFMA R5, R5, R8, R12 ;  /* 0x0000000805057223 */ /* 0x000fe4000000000c */
[----:B------:R-:W4:Y:S01]  /*05f0*/  LDC.64 R8, c[0x0][0x228] ;  /* 0x00008a00ff087b82 */ /* 0x000f220000000a00 */
[----:B------:R-:W-:Y:S02]  /*0600*/  SEL R12, R15, RZ, P3 ;  /* 0x000000ff0f0c7207 */ /* 0x000fe40001800000 */
[----:B------:R-:W-:Y:S02]  /*0610*/  SEL R6, R6, RZ, P3 ;  /* 0x000000ff06067207 */ /* 0x000fe40001800000 */
[----:B------:R-:W-:Y:S02]  /*0620*/  SEL R7, R7, RZ, P3 ;  /* 0x000000ff07077207 */ /* 0x000fe40001800000 */
[----:B------:R-:W-:Y:S02]  /*0630*/  SEL R13, R14, RZ, P3 ;  /* 0x000000ff0e0d7207 */ /* 0x000fe40001800000 */
[----:B------:R-:W-:-:S02]  /*0640*/  SEL R15, R10, RZ, P3 ;  /* 0x000000ff0a0f7207 */ /* 0x000fc40001800000 */
[----:B-1----:R-:W-:Y:S02]  /*0650*/  SEL R2, R11, RZ, P3 ;  /* 0x000000ff0b027207 */ /* 0x002fe40001800000 */
[----:B------:R-:W-:Y:S02]  /*0660*/  ISETP.GE.AND P4, PT, R28, 0x49800, PT ;  /* 0x000498001c00780c */ /* 0x000fe40003f86270 */
[----:B------:R-:W-:Y:S01]  /*0670*/  ISETP.GE.AND P3, PT, R0, 0x49800, PT ;  /* 0x000498000000780c */ /* 0x000fe20003f66270 */
[----:B------:R-:W-:Y:S01]  /*0680*/  FFMA R6, R6, R13, R15 ;  /* 0x0000000d06067223 */ /* 0x000fe2000000000f */
[----:B------:R-:W-:Y:S01]  /*0690*/  FFMA R7, R7, R12, R2 ;  /* 0x0000000c07077223 */ /* 0x000fe20000000002 */
[----:B------:R-:W-:Y:S02]  /*06a0*/  SEL R4, R4, RZ, !P1 ;  /* 0x000000ff04047207 */ /* 0x000fe40004800000 */
[----:B------:R-:W-:Y:S02]  /*06b0*/  SEL R5, R5, RZ, !P1 ;  /* 0x000000ff05057207 */ /* 0x000fe40004800000 */
[----:B------:R-:W-:Y:S01]  /*06c0*/  SEL R6, R6, RZ, !P1 ;  /* 0x000000ff06067207 */ /* 0x000fe20004800000 */
[----:B----4-:R-:W-:Y:S01]  /*06d0*/  IMAD.WIDE R8, R28, 0x4, R8 ;  /* 0x000000041c087825 */ /* 0x010fe200078e0208 */
[----:B------:R-:W-:-:S02]  /*06e0*/  SEL R7, R7, RZ, !P1 ;  /* 0x000000ff07077207 */ /* 0x000fc40004800000 */
[----:B-----5:R-:W-:Y:S02]  /*06f0*/  SEL R16, R16, RZ, P2 ;  /* 0x000000ff10107207 */ /* 0x020fe40001000000 */
[----:B------:R-:W-:Y:S02]  /*0700*/  SEL R17, R17, RZ, P2 ;  /* 0x000000ff11117207 */ /* 0x000fe40001000000 */
[----:B------:R-:W-:Y:S02]  /*0710*/  SEL R18, R18, RZ, P2 ;  /* 0x000000ff12127207 */ /* 0x000fe40001000000 */
[----:B------:R-:W-:Y:S01]  /*0720*/  SEL R19, R19, RZ, P2 ;  /* 0x000000ff13137207 */ /* 0x000fe20001000000 */
[----:B------:R1:W-:Y:S01]  /*0730*/  @!P4 STG.E.128 desc[UR4][R8.64], R4 ;  /* 0x000000040800c986 */ /* 0x0003e2000c101d04 */
[----:B--2---:R-:W-:Y:S02]  /*0740*/  SEL R3, R20, RZ, P2 ;  /* 0x000000ff14037207 */ /* 0x004fe40001000000 */
[----:B------:R-:W-:-:S02]  /*0750*/  SEL R0, R21, RZ, P2 ;  /* 0x000000ff15007207 */ /* 0x000fc40001000000 */
[----:B------:R-:W-:Y:S02]  /*0760*/  SEL R11, R22, RZ, P2 ;  /* 0x000000ff160b7207 */ /* 0x000fe40001000000 */
[----:B------:R-:W-:Y:S02]  /*0770*/  SEL R2, R23, RZ, P2 ;  /* 0x000000ff17027207 */ /* 0x000fe40001000000 */
[----:B---3--:R-:W-:Y:S02]  /*0780*/  SEL R13, R24, RZ, P2 ;  /* 0x000000ff180d7207 */ /* 0x008fe40001000000 */
[----:B------:R-:W-:Y:S02]  /*0790*/  SEL R10, R25, RZ, P2 ;  /* 0x000000ff190a7207 */ /* 0x000fe40001000000 */
[----:B------:R-:W-:Y:S02]  /*07a0*/  SEL R15, R26, RZ, P2 ;  /* 0x000000ff1a0f7207 */ /* 0x000fe40001000000 */
[----:B------:R-:W-:Y:S01]  /*07b0*/  SEL R12, R27, RZ, P2 ;  /* 0x000000ff1b0c7207 */ /* 0x000fe20001000000 */
[----:B------:R-:W-:Y:S01]  /*07c0*/  FFMA R3, R16, R3, R13 ;  /* 0x0000000310037223 */ /* 0x000fe2000000000d */
[----:B------:R-:W-:Y:S01]  /*07d0*/  FFMA R0, R17, R0, R10 ;  /* 0x0000000011007223 */ /* 0x000fe2000000000a */
[----:B------:R-:W-:-:S02]  /*07e0*/  FFMA R11, R18, R11, R15 ;  /* 0x0000000b120b7223 */ /* 0x000fc4000000000f */
[----:B------:R-:W-:Y:S01]  /*07f0*/  FFMA R2, R19, R2, R12 ;  /* 0x0000000213027223 */ /* 0x000fe2000000000c */
[----:B------:R-:W-:Y:S02]  /*0800*/  SEL R12, R3, RZ, !P0 ;  /* 0x000000ff030c7207 */ /* 0x000fe40004000000 */
[----:B------:R-:W-:Y:S02]  /*0810*/  SEL R13, R0, RZ, !P0 ;  /* 0x000000ff000d7207 */ /* 0x000fe40004000000 */
[----:B------:R-:W-:Y:S02]  /*0820*/  SEL R14, R11, RZ, !P0 ;  /* 0x000000ff0b0e7207 */ /* 0x000fe40004000000 */
[----:B------:R-:W-:Y:S01]  /*0830*/  SEL R15, R2, RZ, !P0 ;  /* 0x000000ff020f7207 */ /* 0x000fe20004000000 */
[----:B-1----:R-:W-:Y:S06]  /*0840*/  @P3 EXIT ;  /* 0x000000000000394d */ /* 0x002fec0003800000 */
[----:B------:R-:W-:Y:S01]  /*0850*/  STG.E.128 desc[UR4][R8.64+0x800], R12 ;  /* 0x0008000c08007986 */ /* 0x000fe2000c101d04 */
[----:B------:R-:W-:Y:S05]  /*0860*/  EXIT ;  /* 0x000000000000794d */ /* 0x000fea0003800000 */
.L_x_0:
[----:B------:R-:W-:-:S00]  /*0870*/  BRA `(.L_x_0) ;  /* 0xfffffffc00fc7947 */ /* 0x000fc0000383ffff */
[----:B------:R-:W-:-:S00]  /*0880*/  NOP ;  /* 0x0000000000007918 */ /* 0x000fc00000000000 */
[----:B------:R-:W-:-:S00]  /*0890*/  NOP ;  /* 0x0000000000007918 */ /* 0x000fc00000000000 */
[----:B------:R-:W-:-:S00]  /*08a0*/  NOP ;  /* 0x0000000000007918 */ /* 0x000fc00000000000 */
[----:B------:R-:W-:-:S00]  /*08b0*/  NOP ;  /* 0x0000000000007918 */ /* 0x000fc00000000000 */
[----:B------:R-:W-:-:S00]  /*08c0*/  NOP ;  /* 0x0000000000007918 */ /* 0x000fc00000000000 */
[----:B------:R-:W-:-:S00]  /*08d0*/  NOP ;  /* 0x0000000000007918 */ /* 0x000fc00000000000 */
[----:B------:R-:W-:-:S00]  /*08e0*/  NOP ;  /* 0x0000000000007918 */ /* 0x000fc00000000000 */
[----:B------:R-:W-:-:S00]  /*08f0*/  NOP ;  /* 0x0000000000007918 */ /* 0x000fc00000000000 */
.L_x_1:


//--------------------- .nv.constant0.triton_poi_fused_constant_pad_nd_native_layer_norm_28 --------------------------
	.section	.nv.constant0.triton_poi_fused_constant_pad_nd_native_layer_norm_28,"a",@progbits
	.sectionflags	@""
	.align	4
.nv.constant0.triton_poi_fused_constant_pad_nd_native_layer_norm_28:
	.zero		564
